	.headerflags	@"EF_CUDA_TEXMODE_UNIFIED EF_CUDA_64BIT_ADDRESS EF_CUDA_ACCELERATORS EF_CUDA_SM90 EF_CUDA_VIRTUAL_SM(EF_CUDA_SM90)"
	.elftype	@"ET_EXEC"


//--------------------- .nv.info                  --------------------------
	.section	.nv.info,"",@"SHT_CUDA_INFO"
	.align	4


	//----- nvinfo : EIATTR_REGCOUNT
	.align		4
        /*0000*/ 	.byte	0x04, 0x2f
        /*0002*/ 	.short	(.L_1 - .L_0)
	.align		4
.L_0:
        /*0004*/ 	.word	index@(triton_poi_fused_convolution_relu_25)
        /*0008*/ 	.word	0x0000000c


	//----- nvinfo : EIATTR_MIN_STACK_SIZE
	.align		4
.L_1:
        /*000c*/ 	.byte	0x04, 0x12
        /*000e*/ 	.short	(.L_3 - .L_2)
	.align		4
.L_2:
        /*0010*/ 	.word	index@(triton_poi_fused_convolution_relu_25)
        /*0014*/ 	.word	0x00000000


	//----- nvinfo : EIATTR_FRAME_SIZE
	.align		4
.L_3:
        /*0018*/ 	.byte	0x04, 0x11
        /*001a*/ 	.short	(.L_5 - .L_4)
	.align		4
.L_4:
        /*001c*/ 	.word	index@(triton_poi_fused_convolution_relu_25)
        /*0020*/ 	.word	0x00000000


	//----- nvinfo : EIATTR_MIN_STACK_SIZE
	.align		4
.L_5:
        /*0024*/ 	.byte	0x04, 0x12
        /*0026*/ 	.short	(.L_7 - .L_6)
	.align		4
.L_6:
        /*0028*/ 	.word	index@(triton_poi_fused_convolution_relu_25)
        /*002c*/ 	.word	0x00000000
.L_7:


//--------------------- .nv.info.triton_poi_fused_convolution_relu_25 --------------------------
	.section	.nv.info.triton_poi_fused_convolution_relu_25,"",@"SHT_CUDA_INFO"
	.sectionflags	@""
	.align	4


	//----- nvinfo : EIATTR_CUDA_API_VERSION
	.align		4
        /*0000*/ 	.byte	0x04, 0x37
        /*0002*/ 	.short	(.L_9 - .L_8)
.L_8:
        /*0004*/ 	.word	0x0000007c


	//----- nvinfo : EIATTR_KPARAM_INFO
	.align		4
.L_9:
        /*0008*/ 	.byte	0x04, 0x17
        /*000a*/ 	.short	(.L_11 - .L_10)
.L_10:
        /*000c*/ 	.word	0x00000000
        /*0010*/ 	.short	0x0002
        /*0012*/ 	.short	0x0010
        /*0014*/ 	.byte	0x00, 0xf0, 0x11, 0x00


	//----- nvinfo : EIATTR_KPARAM_INFO
	.align		4
.L_11:
        /*0018*/ 	.byte	0x04, 0x17
        /*001a*/ 	.short	(.L_13 - .L_12)
.L_12:
        /*001c*/ 	.word	0x00000000
        /*0020*/ 	.short	0x0001
        /*0022*/ 	.short	0x0008
        /*0024*/ 	.byte	0x00, 0xf4, 0x21, 0x00


	//----- nvinfo : EIATTR_KPARAM_INFO
	.align		4
.L_13:
        /*0028*/ 	.byte	0x04, 0x17
        /*002a*/ 	.short	(.L_15 - .L_14)
.L_14:
        /*002c*/ 	.word	0x00000000
        /*0030*/ 	.short	0x0000
        /*0032*/ 	.short	0x0000
        /*0034*/ 	.byte	0x00, 0xf4, 0x21, 0x00


	//----- nvinfo : EIATTR_SPARSE_MMA_MASK
	.align		4
.L_15:
        /*0038*/ 	.byte	0x03, 0x50
        /*003a*/ 	.short	0x0000


	//----- nvinfo : EIATTR_MAXREG_COUNT
	.align		4
        /*003c*/ 	.byte	0x03, 0x1b
        /*003e*/ 	.short	0x00ff


	//----- nvinfo : EIATTR_EXIT_INSTR_OFFSETS
	.align		4
        /*0040*/ 	.byte	0x04, 0x1c
        /*0042*/ 	.short	(.L_17 - .L_16)


	//   ....[0]....
.L_16:
        /*0044*/ 	.word	0x00000190


	//----- nvinfo : EIATTR_REQNTID
	.align		4
.L_17:
        /*0048*/ 	.byte	0x04, 0x10
        /*004a*/ 	.short	(.L_19 - .L_18)
.L_18:
        /*004c*/ 	.word	0x00000100
        /*0050*/ 	.word	0x00000001
        /*0054*/ 	.word	0x00000001


	//----- nvinfo : EIATTR_CBANK_PARAM_SIZE
	.align		4
.L_19:
        /*0058*/ 	.byte	0x03, 0x19
        /*005a*/ 	.short	0x0014


	//----- nvinfo : EIATTR_PARAM_CBANK
	.align		4
        /*005c*/ 	.byte	0x04, 0x0a
        /*005e*/ 	.short	(.L_21 - .L_20)
	.align		4
.L_20:
        /*0060*/ 	.word	index@(.nv.constant0.triton_poi_fused_convolution_relu_25)
        /*0064*/ 	.short	0x0210
        /*0066*/ 	.short	0x0014


	//----- nvinfo : EIATTR_SW_WAR
	.align		4
.L_21:
        /*0068*/ 	.byte	0x04, 0x36
        /*006a*/ 	.short	(.L_23 - .L_22)
.L_22:
        /*006c*/ 	.word	0x00000008
.L_23:


//--------------------- .nv.callgraph             --------------------------
	.section	.nv.callgraph,"",@"SHT_CUDA_CALLGRAPH"
	.align	4
	.sectionentsize	8
	.align		4
        /*0000*/ 	.word	0x00000000
	.align		4
        /*0004*/ 	.word	0xffffffff
	.align		4
        /*0008*/ 	.word	0x00000000
	.align		4
        /*000c*/ 	.word	0xfffffffe
	.align		4
        /*0010*/ 	.word	0x00000000
	.align		4
        /*0014*/ 	.word	0xfffffffd
	.align		4
        /*0018*/ 	.word	0x00000000
	.align		4
        /*001c*/ 	.word	0xfffffffc


//--------------------- .text.triton_poi_fused_convolution_relu_25 --------------------------
	.section	.text.triton_poi_fused_convolution_relu_25,"ax",@progbits
	.align	128
        .global         triton_poi_fused_convolution_relu_25
        .type           triton_poi_fused_convolution_relu_25,@function
        .size           triton_poi_fused_convolution_relu_25,(.L_x_1 - triton_poi_fused_convolution_relu_25)
        .other          triton_poi_fused_convolution_relu_25,@"STO_CUDA_ENTRY STV_DEFAULT"
triton_poi_fused_convolution_relu_25:
.text.triton_poi_fused_convolution_relu_25:
[----:B------:R-:W-:Y:S01]  /*0000*/  LDC R1, c[0x0][0x28] ;  /* 0x00000a00ff017b82 */ /* 0x000fe20000000800 */
[----:B------:R-:W1:Y:S07]  /*0010*/  S2R R0, SR_TID.X ;  /* 0x0000000000007919 */ /* 0x000e6e0000002100 */
[----:B------:R-:W2:Y:S01]  /*0020*/  LDC.64 R4, c[0x0][0x218] ;  /* 0x00008600ff047b82 */ /* 0x000ea20000000a00 */
[----:B------:R-:W-:Y:S01]  /*0030*/  ULDC.64 UR4, c[0x0][0x208] ;  /* 0x0000820000047ab9 */ /* 0x000fe20000000a00 */
[----:B------:R-:W3:Y:S06]  /*0040*/  S2R R7, SR_CTAID.X ;  /* 0x0000000000077919 */ /* 0x000eec0000002500 */
[----:B------:R-:W4:Y:S01]  /*0050*/  LDC.64 R2, c[0x0][0x210] ;  /* 0x00008400ff027b82 */ /* 0x000f220000000a00 */
[----:B-1----:R-:W-:Y:S01]  /*0060*/  IMAD.SHL.U32 R0, R0, 0x2, RZ ;  /* 0x0000000200007824 */ /* 0x002fe200078e00ff */
[----:B---3--:R-:W-:-:S04]  /*0070*/  SHF.R.S32.HI R6, RZ, 0x16, R7 ;  /* 0x00000016ff067819 */ /* 0x008fc80000011407 */
[----:B------:R-:W-:-:S05]  /*0080*/  LOP3.LUT R0, R0, 0x1fe, RZ, 0xc0, !PT ;  /* 0x000001fe00007812 */ /* 0x000fca00078ec0ff */
[----:B------:R-:W-:Y:S01]  /*0090*/  IMAD R7, R7, 0x200, R0 ;  /* 0x0000020007077824 */ /* 0x000fe200078e0200 */
[----:B------:R-:W-:-:S03]  /*00a0*/  SGXT R0, R6, 0x1 ;  /* 0x000000010600781a */ /* 0x000fc60000000200 */
[----:B----4-:R-:W-:Y:S01]  /*00b0*/  IMAD.WIDE R2, R7, 0x4, R2 ;  /* 0x0000000407027825 */ /* 0x010fe200078e0202 */
[----:B------:R-:W-:-:S04]  /*00c0*/  LEA.HI R0, R0, R7, RZ, 0x8 ;  /* 0x0000000700007211 */ /* 0x000fc800078f40ff */
[----:B------:R-:W-:-:S05]  /*00d0*/  LOP3.LUT R0, R0, 0xffffff00, RZ, 0xc0, !PT ;  /* 0xffffff0000007812 */ /* 0x000fca00078ec0ff */
[----:B------:R-:W-:Y:S02]  /*00e0*/  IMAD.IADD R9, R7, 0x1, -R0 ;  /* 0x0000000107097824 */ /* 0x000fe400078e0a00 */
[----:B------:R-:W3:Y:S02]  /*00f0*/  LDG.E.64 R6, desc[UR4][R2.64] ;  /* 0x0000000402067981 */ /* 0x000ee4000c1e1b00 */
[----:B--2---:R-:W-:-:S06]  /*0100*/  IMAD.WIDE R4, R9, 0x4, R4 ;  /* 0x0000000409047825 */ /* 0x004fcc00078e0204 */
[----:B------:R-:W3:Y:S02]  /*0110*/  LDG.E.EL.64 R4, desc[UR4][R4.64] ;  /* 0x0000000404047981 */ /* 0x000ee4000c2e1b00 */
[C---:B---3--:R-:W-:Y:S01]  /*0120*/  FSETP.GEU.AND P0, PT, R6.reuse, -R4, PT ;  /* 0x800000040600720b */ /* 0x048fe20003f0e000 */
[----:B------:R-:W-:Y:S01]  /*0130*/  FADD R6, R6, R4 ;  /* 0x0000000406067221 */ /* 0x000fe20000000000 */
[C---:B------:R-:W-:Y:S01]  /*0140*/  FADD R0, R7.reuse, R5 ;  /* 0x0000000507007221 */ /* 0x040fe20000000000 */
[----:B------:R-:W-:-:S03]  /*0150*/  FSETP.GEU.AND P1, PT, R7, -R5, PT ;  /* 0x800000050700720b */ /* 0x000fc60003f2e000 */
[----:B------:R-:W-:Y:S02]  /*0160*/  FSEL R6, R6, RZ, P0 ;  /* 0x000000ff06067208 */ /* 0x000fe40000000000 */
[----:B------:R-:W-:-:S05]  /*0170*/  FSEL R7, R0, RZ, P1 ;  /* 0x000000ff00077208 */ /* 0x000fca0000800000 */
[----:B------:R-:W-:Y:S01]  /*0180*/  STG.E.64 desc[UR4][R2.64], R6 ;  /* 0x0000000602007986 */ /* 0x000fe2000c101b04 */
[----:B------:R-:W-:Y:S05]  /*0190*/  EXIT ;  /* 0x000000000000794d */ /* 0x000fea0003800000 */
.L_x_0:
[----:B------:R-:W-:-:S00]  /*01a0*/  BRA `(.L_x_0) ;  /* 0xfffffffc00fc7947 */ /* 0x000fc0000383ffff */
[----:B------:R-:W-:-:S00]  /*01b0*/  NOP ;  /* 0x0000000000007918 */ /* 0x000fc00000000000 */
        /* <DEDUP_REMOVED lines=12> */
.L_x_1:


//--------------------- .nv.constant0.triton_poi_fused_convolution_relu_25 --------------------------
	.section	.nv.constant0.triton_poi_fused_convolution_relu_25,"a",@progbits
	.sectionflags	@""
	.align	4
.nv.constant0.triton_poi_fused_convolution_relu_25:
	.zero		548
